//
// Generated by NVIDIA NVVM Compiler
//
// Compiler Build ID: CL-36424714
// Cuda compilation tools, release 13.0, V13.0.88
// Based on NVVM 20.0.0
//

.version 9.0
.target sm_100
.address_size 64

	// .globl	_Z7matxmatPiS_S_

.visible .entry _Z7matxmatPiS_S_(
	.param .u64 .ptr .align 1 _Z7matxmatPiS_S__param_0,
	.param .u64 .ptr .align 1 _Z7matxmatPiS_S__param_1,
	.param .u64 .ptr .align 1 _Z7matxmatPiS_S__param_2
)
{
	.reg .b32 	%r<14>;
	.reg .b64 	%rd<13>;

	ld.param.u64 	%rd1, [_Z7matxmatPiS_S__param_0];
	ld.param.u64 	%rd2, [_Z7matxmatPiS_S__param_1];
	ld.param.u64 	%rd3, [_Z7matxmatPiS_S__param_2];
	mov.u32 	%r1, %tid.y;
	mul.lo.s32 	%r2, %r1, 3;
	mov.u32 	%r3, %tid.x;
	cvta.to.global.u64 	%rd4, %rd1;
	cvta.to.global.u64 	%rd5, %rd2;
	mul.wide.u32 	%rd6, %r2, 4;
	add.s64 	%rd7, %rd4, %rd6;
	ld.global.u32 	%r4, [%rd7];
	mul.wide.u32 	%rd8, %r3, 4;
	add.s64 	%rd9, %rd5, %rd8;
	ld.global.u32 	%r5, [%rd9];
	mul.lo.s32 	%r6, %r5, %r4;
	ld.global.u32 	%r7, [%rd7+4];
	ld.global.u32 	%r8, [%rd9+12];
	mad.lo.s32 	%r9, %r8, %r7, %r6;
	ld.global.u32 	%r10, [%rd7+8];
	ld.global.u32 	%r11, [%rd9+24];
	mad.lo.s32 	%r12, %r11, %r10, %r9;
	cvta.to.global.u64 	%rd10, %rd3;
	add.s32 	%r13, %r2, %r3;
	mul.wide.u32 	%rd11, %r13, 4;
	add.s64 	%rd12, %rd10, %rd11;
	st.global.u32 	[%rd12], %r12;
	ret;

}


// ===== COMPILED SASS (sm_100) =====

	.target	sm_100

	.elftype	@"ET_EXEC"


//--------------------- .note.nv.tkinfo           --------------------------
	.section	.note.nv.tkinfo,"",@"SHT_NOTE"
	.sectionflags	@"SHF_NOTE_NV_TKINFO"
	.tkinfo
        /*0018*/ 	.word	0x00000002
        /*0030*/ 	.string	""
        /*0030*/ 	.string	"ptxas"
        /*0030*/ 	.string	"Cuda compilation tools, release 13.0, V13.0.88"
        /*0030*/ 	.string	"Build cuda_13.0.r13.0/compiler.36424714_0"
        /*0030*/ 	.string	"-arch sm_100 -m 64 "



//--------------------- .note.nv.cuinfo           --------------------------
	.section	.note.nv.cuinfo,"",@"SHT_NOTE"
	.sectionflags	@"SHF_NOTE_NV_CUINFO"
        /*0018*/ 	.short	0x0002
        /*001a*/ 	.short	0x0064
        /*001c*/ 	.short	0x0082
	.zero		2


//--------------------- .nv.info                  --------------------------
	.section	.nv.info,"",@"SHT_CUDA_INFO"
	.align	4


	//----- nvinfo : EIATTR_REGCOUNT
	.align		4
        /*0000*/ 	.byte	0x04, 0x2f
        /*0002*/ 	.short	(.L_1 - .L_0)
	.align		4
.L_0:
        /*0004*/ 	.word	index@(_Z7matxmatPiS_S_)
        /*0008*/ 	.word	0x00000012


	//----- nvinfo : EIATTR_FRAME_SIZE
	.align		4
.L_1:
        /*000c*/ 	.byte	0x04, 0x11
        /*000e*/ 	.short	(.L_3 - .L_2)
	.align		4
.L_2:
        /*0010*/ 	.word	index@(_Z7matxmatPiS_S_)
        /*0014*/ 	.word	0x00000000


	//----- nvinfo : EIATTR_MIN_STACK_SIZE
	.align		4
.L_3:
        /*0018*/ 	.byte	0x04, 0x12
        /*001a*/ 	.short	(.L_5 - .L_4)
	.align		4
.L_4:
        /*001c*/ 	.word	index@(_Z7matxmatPiS_S_)
        /*0020*/ 	.word	0x00000000
.L_5:


//--------------------- .nv.compat                --------------------------
	.section	.nv.compat,"",@"SHT_CUDA_COMPAT_INFO"
	.align	4
        /*0000*/ 	.byte	0x02, 0x09, 0x00, 0x00, 0x02, 0x02, 0x01, 0x00, 0x02, 0x05, 0x05, 0x00, 0x03, 0x07, 0x01, 0x01
        /*0010*/ 	.byte	0x02, 0x03, 0x00, 0x00, 0x02, 0x06, 0x01, 0x00, 0x04, 0x0b, 0x08, 0x00, 0x09, 0x00, 0x00, 0x00
        /*0020*/ 	.byte	0x00, 0x00, 0x00, 0x00


//--------------------- .nv.info._Z7matxmatPiS_S_ --------------------------
	.section	.nv.info._Z7matxmatPiS_S_,"",@"SHT_CUDA_INFO"
	.sectionflags	@""
	.align	4


	//----- nvinfo : EIATTR_CUDA_API_VERSION
	.align		4
        /*0000*/ 	.byte	0x04, 0x37
        /*0002*/ 	.short	(.L_7 - .L_6)
.L_6:
        /*0004*/ 	.word	0x00000082


	//----- nvinfo : EIATTR_KPARAM_INFO
	.align		4
.L_7:
        /*0008*/ 	.byte	0x04, 0x17
        /*000a*/ 	.short	(.L_9 - .L_8)
.L_8:
        /*000c*/ 	.word	0x00000000
        /*0010*/ 	.short	0x0002
        /*0012*/ 	.short	0x0010
        /*0014*/ 	.byte	0x00, 0xf5, 0x21, 0x00


	//----- nvinfo : EIATTR_KPARAM_INFO
	.align		4
.L_9:
        /*0018*/ 	.byte	0x04, 0x17
        /*001a*/ 	.short	(.L_11 - .L_10)
.L_10:
        /*001c*/ 	.word	0x00000000
        /*0020*/ 	.short	0x0001
        /*0022*/ 	.short	0x0008
        /*0024*/ 	.byte	0x00, 0xf5, 0x21, 0x00


	//----- nvinfo : EIATTR_KPARAM_INFO
	.align		4
.L_11:
        /*0028*/ 	.byte	0x04, 0x17
        /*002a*/ 	.short	(.L_13 - .L_12)
.L_12:
        /*002c*/ 	.word	0x00000000
        /*0030*/ 	.short	0x0000
        /*0032*/ 	.short	0x0000
        /*0034*/ 	.byte	0x00, 0xf5, 0x21, 0x00


	//----- nvinfo : EIATTR_SPARSE_MMA_MASK
	.align		4
.L_13:
        /*0038*/ 	.byte	0x03, 0x50
        /*003a*/ 	.short	0x0000


	//----- nvinfo : EIATTR_MAXREG_COUNT
	.align		4
        /*003c*/ 	.byte	0x03, 0x1b
        /*003e*/ 	.short	0x00ff


	//----- nvinfo : EIATTR_MERCURY_ISA_VERSION
	.align		4
        /*0040*/ 	.byte	0x03, 0x5f
        /*0042*/ 	.short	0x0101


	//----- nvinfo : EIATTR_VRC_CTA_INIT_COUNT
	.align		4
        /*0044*/ 	.byte	0x02, 0x4a
	.zero		1
	.zero		1


	//----- nvinfo : EIATTR_EXIT_INSTR_OFFSETS
	.align		4
        /*0048*/ 	.byte	0x04, 0x1c
        /*004a*/ 	.short	(.L_15 - .L_14)


	//   ....[0]....
.L_14:
        /*004c*/ 	.word	0x00000160


	//----- nvinfo : EIATTR_CBANK_PARAM_SIZE
	.align		4
.L_15:
        /*0050*/ 	.byte	0x03, 0x19
        /*0052*/ 	.short	0x0018


	//----- nvinfo : EIATTR_PARAM_CBANK
	.align		4
        /*0054*/ 	.byte	0x04, 0x0a
        /*0056*/ 	.short	(.L_17 - .L_16)
	.align		4
.L_16:
        /*0058*/ 	.word	index@(.nv.constant0._Z7matxmatPiS_S_)
        /*005c*/ 	.short	0x0380
        /*005e*/ 	.short	0x0018


	//----- nvinfo : EIATTR_SW_WAR
	.align		4
.L_17:
        /*0060*/ 	.byte	0x04, 0x36
        /*0062*/ 	.short	(.L_19 - .L_18)
.L_18:
        /*0064*/ 	.word	0x00000008
.L_19:


//--------------------- .nv.callgraph             --------------------------
	.section	.nv.callgraph,"",@"SHT_CUDA_CALLGRAPH"
	.align	4
	.sectionentsize	8
	.align		4
        /*0000*/ 	.word	0x00000000
	.align		4
        /*0004*/ 	.word	0xffffffff
	.align		4
        /*0008*/ 	.word	0x00000000
	.align		4
        /*000c*/ 	.word	0xfffffffe
	.align		4
        /*0010*/ 	.word	0x00000000
	.align		4
        /*0014*/ 	.word	0xfffffffd
	.align		4
        /*0018*/ 	.word	0x00000000
	.align		4
        /*001c*/ 	.word	0xfffffffc


//--------------------- .text._Z7matxmatPiS_S_    --------------------------
	.section	.text._Z7matxmatPiS_S_,"ax",@progbits
	.align	128
        .global         _Z7matxmatPiS_S_
        .type           _Z7matxmatPiS_S_,@function
        .size           _Z7matxmatPiS_S_,(.L_x_1 - _Z7matxmatPiS_S_)
        .other          _Z7matxmatPiS_S_,@"STO_CUDA_ENTRY STV_DEFAULT"
_Z7matxmatPiS_S_:
.text._Z7matxmatPiS_S_:
[----:B------:R-:W-:Y:S01]  /*0000*/  LDC R1, c[0x0][0x37c] ;  /* 0x0000df00ff017b82 */ /* 0x000fe20000000800 */
[----:B------:R-:W0:Y:S07]  /*0010*/  S2R R9, SR_TID.Y ;  /* 0x0000000000097919 */ /* 0x000e2e0000002200 */
[----:B------:R-:W1:Y:S01]  /*0020*/  LDC.64 R4, c[0x0][0x388] ;  /* 0x0000e200ff047b82 */ /* 0x000e620000000a00 */
[----:B------:R-:W2:Y:S01]  /*0030*/  LDCU.64 UR4, c[0x0][0x358] ;  /* 0x00006b00ff0477ac */ /* 0x000ea20008000a00 */
[----:B------:R-:W1:Y:S06]  /*0040*/  S2R R12, SR_TID.X ;  /* 0x00000000000c7919 */ /* 0x000e6c0000002100 */
[----:B------:R-:W3:Y:S08]  /*0050*/  LDC.64 R2, c[0x0][0x380] ;  /* 0x0000e000ff027b82 */ /* 0x000ef00000000a00 */
[----:B------:R-:W4:Y:S01]  /*0060*/  LDC.64 R6, c[0x0][0x390] ;  /* 0x0000e400ff067b82 */ /* 0x000f220000000a00 */
[----:B0-----:R-:W-:Y:S01]  /*0070*/  LEA R9, R9, R9, 0x1 ;  /* 0x0000000909097211 */ /* 0x001fe200078e08ff */
[----:B-1----:R-:W-:-:S04]  /*0080*/  IMAD.WIDE.U32 R4, R12, 0x4, R4 ;  /* 0x000000040c047825 */ /* 0x002fc800078e0004 */
[C---:B---3--:R-:W-:Y:S01]  /*0090*/  IMAD.WIDE.U32 R2, R9.reuse, 0x4, R2 ;  /* 0x0000000409027825 */ /* 0x048fe200078e0002 */
[----:B--2---:R-:W2:Y:S04]  /*00a0*/  LDG.E R11, desc[UR4][R4.64] ;  /* 0x00000004040b7981 */ /* 0x004ea8000c1e1900 */
[----:B------:R-:W2:Y:S04]  /*00b0*/  LDG.E R0, desc[UR4][R2.64] ;  /* 0x0000000402007981 */ /* 0x000ea8000c1e1900 */
[----:B------:R-:W3:Y:S04]  /*00c0*/  LDG.E R8, desc[UR4][R4.64+0xc] ;  /* 0x00000c0404087981 */ /* 0x000ee8000c1e1900 */
[----:B------:R-:W3:Y:S04]  /*00d0*/  LDG.E R13, desc[UR4][R2.64+0x4] ;  /* 0x00000404020d7981 */ /* 0x000ee8000c1e1900 */
[----:B------:R-:W5:Y:S04]  /*00e0*/  LDG.E R15, desc[UR4][R2.64+0x8] ;  /* 0x00000804020f7981 */ /* 0x000f68000c1e1900 */
[----:B------:R-:W5:Y:S01]  /*00f0*/  LDG.E R10, desc[UR4][R4.64+0x18] ;  /* 0x00001804040a7981 */ /* 0x000f62000c1e1900 */
[----:B------:R-:W-:-:S05]  /*0100*/  IADD3 R9, PT, PT, R9, R12, RZ ;  /* 0x0000000c09097210 */ /* 0x000fca0007ffe0ff */
[----:B----4-:R-:W-:-:S04]  /*0110*/  IMAD.WIDE.U32 R6, R9, 0x4, R6 ;  /* 0x0000000409067825 */ /* 0x010fc800078e0006 */
[----:B--2---:R-:W-:-:S04]  /*0120*/  IMAD R0, R0, R11, RZ ;  /* 0x0000000b00007224 */ /* 0x004fc800078e02ff */
[----:B---3--:R-:W-:-:S04]  /*0130*/  IMAD R0, R13, R8, R0 ;  /* 0x000000080d007224 */ /* 0x008fc800078e0200 */
[----:B-----5:R-:W-:-:S05]  /*0140*/  IMAD R15, R15, R10, R0 ;  /* 0x0000000a0f0f7224 */ /* 0x020fca00078e0200 */
[----:B------:R-:W-:Y:S01]  /*0150*/  STG.E desc[UR4][R6.64], R15 ;  /* 0x0000000f06007986 */ /* 0x000fe2000c101904 */
[----:B------:R-:W-:Y:S05]  /*0160*/  EXIT ;  /* 0x000000000000794d */ /* 0x000fea0003800000 */
.L_x_0:
[----:B------:R-:W-:-:S00]  /*0170*/  BRA `(.L_x_0) ;  /* 0xfffffffc00fc7947 */ /* 0x000fc0000383ffff */
[----:B------:R-:W-:-:S00]  /*0180*/  NOP ;  /* 0x0000000000007918 */ /* 0x000fc00000000000 */
[----:B------:R-:W-:-:S00]  /*0190*/  NOP ;  /* 0x0000000000007918 */ /* 0x000fc00000000000 */
[----:B------:R-:W-:-:S00]  /*01a0*/  NOP ;  /* 0x0000000000007918 */ /* 0x000fc00000000000 */
[----:B------:R-:W-:-:S00]  /*01b0*/  NOP ;  /* 0x0000000000007918 */ /* 0x000fc00000000000 */
[----:B------:R-:W-:-:S00]  /*01c0*/  NOP ;  /* 0x0000000000007918 */ /* 0x000fc00000000000 */
[----:B------:R-:W-:-:S00]  /*01d0*/  NOP ;  /* 0x0000000000007918 */ /* 0x000fc00000000000 */
[----:B------:R-:W-:-:S00]  /*01e0*/  NOP ;  /* 0x0000000000007918 */ /* 0x000fc00000000000 */
[----:B------:R-:W-:-:S00]  /*01f0*/  NOP ;  /* 0x0000000000007918 */ /* 0x000fc00000000000 */
.L_x_1:


//--------------------- .nv.shared.reserved.0     --------------------------
	.section	.nv.shared.reserved.0,"aw",@nobits
	.weak		__nv_reservedSMEM_offset_0_alias
	.size		__nv_reservedSMEM_offset_0_alias, 0, 64
	.other		__nv_reservedSMEM_offset_0_alias,@"STO_CUDA_RESERVED_SHARED STV_DEFAULT"
__nv_reservedSMEM_offset_0_alias:
	.zero		0
	.zero		64


//--------------------- .nv.constant0._Z7matxmatPiS_S_ --------------------------
	.section	.nv.constant0._Z7matxmatPiS_S_,"a",@progbits
	.sectionflags	@""
	.align	4
.nv.constant0._Z7matxmatPiS_S_:
	.zero		920


//--------------------- SYMBOLS --------------------------

	.type		.nv.reservedSmem.offset0,@object
	.size		.nv.reservedSmem.offset0,0x4
